//
// Generated by NVIDIA NVVM Compiler
//
// Compiler Build ID: CL-36424714
// Cuda compilation tools, release 13.0, V13.0.88
// Based on NVVM 20.0.0
//

.version 9.0
.target sm_100
.address_size 64

	// .globl	_Z12mandelKernelffffPimii

.visible .entry _Z12mandelKernelffffPimii(
	.param .f32 _Z12mandelKernelffffPimii_param_0,
	.param .f32 _Z12mandelKernelffffPimii_param_1,
	.param .f32 _Z12mandelKernelffffPimii_param_2,
	.param .f32 _Z12mandelKernelffffPimii_param_3,
	.param .u64 .ptr .align 1 _Z12mandelKernelffffPimii_param_4,
	.param .u64 _Z12mandelKernelffffPimii_param_5,
	.param .u32 _Z12mandelKernelffffPimii_param_6,
	.param .u32 _Z12mandelKernelffffPimii_param_7
)
{
	.reg .pred 	%p<10>;
	.reg .b32 	%r<39>;
	.reg .b32 	%f<59>;
	.reg .b64 	%rd<10>;

	ld.param.f32 	%f30, [_Z12mandelKernelffffPimii_param_0];
	ld.param.f32 	%f32, [_Z12mandelKernelffffPimii_param_1];
	ld.param.f32 	%f31, [_Z12mandelKernelffffPimii_param_2];
	ld.param.f32 	%f33, [_Z12mandelKernelffffPimii_param_3];
	ld.param.u64 	%rd3, [_Z12mandelKernelffffPimii_param_4];
	ld.param.u64 	%rd4, [_Z12mandelKernelffffPimii_param_5];
	ld.param.u32 	%r14, [_Z12mandelKernelffffPimii_param_7];
	cvta.to.global.u64 	%rd5, %rd3;
	mov.u32 	%r15, %ctaid.x;
	mov.u32 	%r16, %ntid.x;
	mov.u32 	%r17, %tid.x;
	mad.lo.s32 	%r18, %r15, %r16, %r17;
	shl.b32 	%r1, %r18, 2;
	mov.u32 	%r19, %ctaid.y;
	mov.u32 	%r20, %ntid.y;
	mov.u32 	%r21, %tid.y;
	mad.lo.s32 	%r22, %r19, %r20, %r21;
	cvt.rn.f32.u32 	%f34, %r22;
	fma.rn.f32 	%f1, %f33, %f34, %f32;
	setp.lt.s32 	%p1, %r14, 1;
	cvt.u64.u32 	%rd6, %r22;
	mad.lo.s64 	%rd1, %rd4, %rd6, %rd5;
	@%p1 bra 	$L__BB0_14;
	cvt.rn.f32.s32 	%f35, %r1;
	fma.rn.f32 	%f2, %f31, %f35, %f30;
	mov.b32 	%r31, 0;
	mov.f32 	%f51, %f1;
	mov.f32 	%f52, %f2;
$L__BB0_2:
	mul.f32 	%f5, %f52, %f52;
	mul.f32 	%f6, %f51, %f51;
	add.f32 	%f36, %f5, %f6;
	setp.gt.f32 	%p2, %f36, 0f40800000;
	mov.u32 	%r38, %r31;
	@%p2 bra 	$L__BB0_4;
	sub.f32 	%f37, %f5, %f6;
	add.f32 	%f38, %f52, %f52;
	add.f32 	%f52, %f2, %f37;
	fma.rn.f32 	%f51, %f38, %f51, %f1;
	add.s32 	%r31, %r31, 1;
	setp.eq.s32 	%p3, %r31, %r14;
	mov.u32 	%r38, %r14;
	@%p3 bra 	$L__BB0_4;
	bra.uni 	$L__BB0_2;
$L__BB0_4:
	mul.wide.s32 	%rd9, %r1, 4;
	add.s64 	%rd2, %rd1, %rd9;
	st.global.u32 	[%rd2], %r38;
	add.s32 	%r26, %r1, 1;
	cvt.rn.f32.s32 	%f39, %r26;
	fma.rn.f32 	%f29, %f31, %f39, %f30;
	mov.b32 	%r32, 0;
	mov.f32 	%f53, %f1;
	mov.f32 	%f54, %f29;
$L__BB0_5:
	mul.f32 	%f11, %f54, %f54;
	mul.f32 	%f12, %f53, %f53;
	add.f32 	%f40, %f11, %f12;
	setp.gt.f32 	%p4, %f40, 0f40800000;
	mov.u32 	%r33, %r32;
	@%p4 bra 	$L__BB0_7;
	sub.f32 	%f41, %f11, %f12;
	add.f32 	%f42, %f54, %f54;
	add.f32 	%f54, %f29, %f41;
	fma.rn.f32 	%f53, %f42, %f53, %f1;
	add.s32 	%r32, %r32, 1;
	setp.ne.s32 	%p5, %r32, %r14;
	mov.u32 	%r33, %r14;
	@%p5 bra 	$L__BB0_5;
$L__BB0_7:
	st.global.u32 	[%rd2+4], %r33;
	add.s32 	%r28, %r1, 2;
	cvt.rn.f32.s32 	%f43, %r28;
	fma.rn.f32 	%f15, %f31, %f43, %f30;
	mov.b32 	%r34, 0;
	mov.f32 	%f55, %f1;
	mov.f32 	%f56, %f15;
$L__BB0_8:
	mul.f32 	%f18, %f56, %f56;
	mul.f32 	%f19, %f55, %f55;
	add.f32 	%f44, %f18, %f19;
	setp.gt.f32 	%p6, %f44, 0f40800000;
	mov.u32 	%r35, %r34;
	@%p6 bra 	$L__BB0_10;
	sub.f32 	%f45, %f18, %f19;
	add.f32 	%f46, %f56, %f56;
	add.f32 	%f56, %f15, %f45;
	fma.rn.f32 	%f55, %f46, %f55, %f1;
	add.s32 	%r34, %r34, 1;
	setp.ne.s32 	%p7, %r34, %r14;
	mov.u32 	%r35, %r14;
	@%p7 bra 	$L__BB0_8;
$L__BB0_10:
	st.global.u32 	[%rd2+8], %r35;
	add.s32 	%r30, %r1, 3;
	cvt.rn.f32.s32 	%f47, %r30;
	fma.rn.f32 	%f22, %f31, %f47, %f30;
	mov.b32 	%r36, 0;
	mov.f32 	%f57, %f1;
	mov.f32 	%f58, %f22;
$L__BB0_11:
	mul.f32 	%f25, %f58, %f58;
	mul.f32 	%f26, %f57, %f57;
	add.f32 	%f48, %f25, %f26;
	setp.gt.f32 	%p8, %f48, 0f40800000;
	mov.u32 	%r37, %r36;
	@%p8 bra 	$L__BB0_13;
	sub.f32 	%f49, %f25, %f26;
	add.f32 	%f50, %f58, %f58;
	add.f32 	%f58, %f22, %f49;
	fma.rn.f32 	%f57, %f50, %f57, %f1;
	add.s32 	%r36, %r36, 1;
	setp.ne.s32 	%p9, %r36, %r14;
	mov.u32 	%r37, %r14;
	@%p9 bra 	$L__BB0_11;
$L__BB0_13:
	st.global.u32 	[%rd2+12], %r37;
	bra.uni 	$L__BB0_15;
$L__BB0_14:
	mul.wide.s32 	%rd7, %r1, 4;
	add.s64 	%rd8, %rd1, %rd7;
	mov.b32 	%r23, 0;
	st.global.u32 	[%rd8], %r23;
	st.global.u32 	[%rd8+4], %r23;
	st.global.u32 	[%rd8+8], %r23;
	st.global.u32 	[%rd8+12], %r23;
$L__BB0_15:
	ret;

}


// ===== COMPILED SASS (sm_100) =====

	.target	sm_100

	.elftype	@"ET_EXEC"


//--------------------- .note.nv.tkinfo           --------------------------
	.section	.note.nv.tkinfo,"",@"SHT_NOTE"
	.sectionflags	@"SHF_NOTE_NV_TKINFO"
	.tkinfo
        /*0018*/ 	.word	0x00000002
        /*0030*/ 	.string	""
        /*0030*/ 	.string	"ptxas"
        /*0030*/ 	.string	"Cuda compilation tools, release 13.0, V13.0.88"
        /*0030*/ 	.string	"Build cuda_13.0.r13.0/compiler.36424714_0"
        /*0030*/ 	.string	"-arch sm_100 -m 64 "



//--------------------- .note.nv.cuinfo           --------------------------
	.section	.note.nv.cuinfo,"",@"SHT_NOTE"
	.sectionflags	@"SHF_NOTE_NV_CUINFO"
        /*0018*/ 	.short	0x0002
        /*001a*/ 	.short	0x0064
        /*001c*/ 	.short	0x0082
	.zero		2


//--------------------- .nv.info                  --------------------------
	.section	.nv.info,"",@"SHT_CUDA_INFO"
	.align	4


	//----- nvinfo : EIATTR_REGCOUNT
	.align		4
        /*0000*/ 	.byte	0x04, 0x2f
        /*0002*/ 	.short	(.L_1 - .L_0)
	.align		4
.L_0:
        /*0004*/ 	.word	index@(_Z12mandelKernelffffPimii)
        /*0008*/ 	.word	0x00000010


	//----- nvinfo : EIATTR_FRAME_SIZE
	.align		4
.L_1:
        /*000c*/ 	.byte	0x04, 0x11
        /*000e*/ 	.short	(.L_3 - .L_2)
	.align		4
.L_2:
        /*0010*/ 	.word	index@(_Z12mandelKernelffffPimii)
        /*0014*/ 	.word	0x00000000


	//----- nvinfo : EIATTR_MIN_STACK_SIZE
	.align		4
.L_3:
        /*0018*/ 	.byte	0x04, 0x12
        /*001a*/ 	.short	(.L_5 - .L_4)
	.align		4
.L_4:
        /*001c*/ 	.word	index@(_Z12mandelKernelffffPimii)
        /*0020*/ 	.word	0x00000000
.L_5:


//--------------------- .nv.compat                --------------------------
	.section	.nv.compat,"",@"SHT_CUDA_COMPAT_INFO"
	.align	4
        /*0000*/ 	.byte	0x02, 0x09, 0x00, 0x00, 0x02, 0x02, 0x01, 0x00, 0x02, 0x05, 0x05, 0x00, 0x03, 0x07, 0x01, 0x01
        /*0010*/ 	.byte	0x02, 0x03, 0x00, 0x00, 0x02, 0x06, 0x01, 0x00, 0x04, 0x0b, 0x08, 0x00, 0x01, 0x00, 0x00, 0x00
        /*0020*/ 	.byte	0x00, 0x00, 0x00, 0x00


//--------------------- .nv.info._Z12mandelKernelffffPimii --------------------------
	.section	.nv.info._Z12mandelKernelffffPimii,"",@"SHT_CUDA_INFO"
	.sectionflags	@""
	.align	4


	//----- nvinfo : EIATTR_CUDA_API_VERSION
	.align		4
        /*0000*/ 	.byte	0x04, 0x37
        /*0002*/ 	.short	(.L_7 - .L_6)
.L_6:
        /*0004*/ 	.word	0x00000082


	//----- nvinfo : EIATTR_KPARAM_INFO
	.align		4
.L_7:
        /*0008*/ 	.byte	0x04, 0x17
        /*000a*/ 	.short	(.L_9 - .L_8)
.L_8:
        /*000c*/ 	.word	0x00000000
        /*0010*/ 	.short	0x0007
        /*0012*/ 	.short	0x0024
        /*0014*/ 	.byte	0x00, 0xf0, 0x11, 0x00


	//----- nvinfo : EIATTR_KPARAM_INFO
	.align		4
.L_9:
        /*0018*/ 	.byte	0x04, 0x17
        /*001a*/ 	.short	(.L_11 - .L_10)
.L_10:
        /*001c*/ 	.word	0x00000000
        /*0020*/ 	.short	0x0006
        /*0022*/ 	.short	0x0020
        /*0024*/ 	.byte	0x00, 0xf0, 0x11, 0x00


	//----- nvinfo : EIATTR_KPARAM_INFO
	.align		4
.L_11:
        /*0028*/ 	.byte	0x04, 0x17
        /*002a*/ 	.short	(.L_13 - .L_12)
.L_12:
        /*002c*/ 	.word	0x00000000
        /*0030*/ 	.short	0x0005
        /*0032*/ 	.short	0x0018
        /*0034*/ 	.byte	0x00, 0xf0, 0x21, 0x00


	//----- nvinfo : EIATTR_KPARAM_INFO
	.align		4
.L_13:
        /*0038*/ 	.byte	0x04, 0x17
        /*003a*/ 	.short	(.L_15 - .L_14)
.L_14:
        /*003c*/ 	.word	0x00000000
        /*0040*/ 	.short	0x0004
        /*0042*/ 	.short	0x0010
        /*0044*/ 	.byte	0x00, 0xf5, 0x21, 0x00


	//----- nvinfo : EIATTR_KPARAM_INFO
	.align		4
.L_15:
        /*0048*/ 	.byte	0x04, 0x17
        /*004a*/ 	.short	(.L_17 - .L_16)
.L_16:
        /*004c*/ 	.word	0x00000000
        /*0050*/ 	.short	0x0003
        /*0052*/ 	.short	0x000c
        /*0054*/ 	.byte	0x00, 0xf0, 0x11, 0x00


	//----- nvinfo : EIATTR_KPARAM_INFO
	.align		4
.L_17:
        /*0058*/ 	.byte	0x04, 0x17
        /*005a*/ 	.short	(.L_19 - .L_18)
.L_18:
        /*005c*/ 	.word	0x00000000
        /*0060*/ 	.short	0x0002
        /*0062*/ 	.short	0x0008
        /*0064*/ 	.byte	0x00, 0xf0, 0x11, 0x00


	//----- nvinfo : EIATTR_KPARAM_INFO
	.align		4
.L_19:
        /*0068*/ 	.byte	0x04, 0x17
        /*006a*/ 	.short	(.L_21 - .L_20)
.L_20:
        /*006c*/ 	.word	0x00000000
        /*0070*/ 	.short	0x0001
        /*0072*/ 	.short	0x0004
        /*0074*/ 	.byte	0x00, 0xf0, 0x11, 0x00


	//----- nvinfo : EIATTR_KPARAM_INFO
	.align		4
.L_21:
        /*0078*/ 	.byte	0x04, 0x17
        /*007a*/ 	.short	(.L_23 - .L_22)
.L_22:
        /*007c*/ 	.word	0x00000000
        /*0080*/ 	.short	0x0000
        /*0082*/ 	.short	0x0000
        /*0084*/ 	.byte	0x00, 0xf0, 0x11, 0x00


	//----- nvinfo : EIATTR_SPARSE_MMA_MASK
	.align		4
.L_23:
        /*0088*/ 	.byte	0x03, 0x50
        /*008a*/ 	.short	0x0000


	//----- nvinfo : EIATTR_MAXREG_COUNT
	.align		4
        /*008c*/ 	.byte	0x03, 0x1b
        /*008e*/ 	.short	0x00ff


	//----- nvinfo : EIATTR_MERCURY_ISA_VERSION
	.align		4
        /*0090*/ 	.byte	0x03, 0x5f
        /*0092*/ 	.short	0x0101


	//----- nvinfo : EIATTR_VRC_CTA_INIT_COUNT
	.align		4
        /*0094*/ 	.byte	0x02, 0x4a
	.zero		1
	.zero		1


	//----- nvinfo : EIATTR_EXIT_INSTR_OFFSETS
	.align		4
        /*0098*/ 	.byte	0x04, 0x1c
        /*009a*/ 	.short	(.L_25 - .L_24)


	//   ....[0]....
.L_24:
        /*009c*/ 	.word	0x00000870


	//   ....[1]....
        /*00a0*/ 	.word	0x000008d0


	//----- nvinfo : EIATTR_CRS_STACK_SIZE
	.align		4
.L_25:
        /*00a4*/ 	.byte	0x04, 0x1e
        /*00a6*/ 	.short	(.L_27 - .L_26)
.L_26:
        /*00a8*/ 	.word	0x00000000


	//----- nvinfo : EIATTR_CBANK_PARAM_SIZE
	.align		4
.L_27:
        /*00ac*/ 	.byte	0x03, 0x19
        /*00ae*/ 	.short	0x0028


	//----- nvinfo : EIATTR_PARAM_CBANK
	.align		4
        /*00b0*/ 	.byte	0x04, 0x0a
        /*00b2*/ 	.short	(.L_29 - .L_28)
	.align		4
.L_28:
        /*00b4*/ 	.word	index@(.nv.constant0._Z12mandelKernelffffPimii)
        /*00b8*/ 	.short	0x0380
        /*00ba*/ 	.short	0x0028


	//----- nvinfo : EIATTR_SW_WAR
	.align		4
.L_29:
        /*00bc*/ 	.byte	0x04, 0x36
        /*00be*/ 	.short	(.L_31 - .L_30)
.L_30:
        /*00c0*/ 	.word	0x00000008
.L_31:


//--------------------- .nv.callgraph             --------------------------
	.section	.nv.callgraph,"",@"SHT_CUDA_CALLGRAPH"
	.align	4
	.sectionentsize	8
	.align		4
        /*0000*/ 	.word	0x00000000
	.align		4
        /*0004*/ 	.word	0xffffffff
	.align		4
        /*0008*/ 	.word	0x00000000
	.align		4
        /*000c*/ 	.word	0xfffffffe
	.align		4
        /*0010*/ 	.word	0x00000000
	.align		4
        /*0014*/ 	.word	0xfffffffd
	.align		4
        /*0018*/ 	.word	0x00000000
	.align		4
        /*001c*/ 	.word	0xfffffffc


//--------------------- .text._Z12mandelKernelffffPimii --------------------------
	.section	.text._Z12mandelKernelffffPimii,"ax",@progbits
	.align	128
        .global         _Z12mandelKernelffffPimii
        .type           _Z12mandelKernelffffPimii,@function
        .size           _Z12mandelKernelffffPimii,(.L_x_14 - _Z12mandelKernelffffPimii)
        .other          _Z12mandelKernelffffPimii,@"STO_CUDA_ENTRY STV_DEFAULT"
_Z12mandelKernelffffPimii:
.text._Z12mandelKernelffffPimii:
[----:B------:R-:W-:Y:S01]  /*0000*/  LDC R1, c[0x0][0x37c] ;  /* 0x0000df00ff017b82 */ /* 0x000fe20000000800 */
[----:B------:R-:W0:Y:S07]  /*0010*/  S2R R0, SR_TID.Y ;  /* 0x0000000000007919 */ /* 0x000e2e0000002200 */
[----:B------:R-:W1:Y:S01]  /*0020*/  LDC R5, c[0x0][0x360] ;  /* 0x0000d800ff057b82 */ /* 0x000e620000000800 */
[----:B------:R-:W2:Y:S01]  /*0030*/  LDCU UR8, c[0x0][0x3a4] ;  /* 0x00007480ff0877ac */ /* 0x000ea20008000800 */
[----:B------:R-:W1:Y:S01]  /*0040*/  S2R R4, SR_TID.X ;  /* 0x0000000000047919 */ /* 0x000e620000002100 */
[----:B------:R-:W3:Y:S05]  /*0050*/  LDCU.64 UR10, c[0x0][0x398] ;  /* 0x00007300ff0a77ac */ /* 0x000eea0008000a00 */
[----:B------:R-:W0:Y:S01]  /*0060*/  S2UR UR4, SR_CTAID.Y ;  /* 0x00000000000479c3 */ /* 0x000e220000002600 */
[----:B------:R-:W4:Y:S07]  /*0070*/  LDCU UR7, c[0x0][0x38c] ;  /* 0x00007180ff0777ac */ /* 0x000f2e0008000800 */
[----:B------:R-:W0:Y:S01]  /*0080*/  LDC R7, c[0x0][0x364] ;  /* 0x0000d900ff077b82 */ /* 0x000e220000000800 */
[----:B--2---:R-:W-:-:S07]  /*0090*/  UISETP.GE.AND UP0, UPT, UR8, 0x1, UPT ;  /* 0x000000010800788c */ /* 0x004fce000bf06270 */
[----:B------:R-:W1:Y:S08]  /*00a0*/  S2UR UR6, SR_CTAID.X ;  /* 0x00000000000679c3 */ /* 0x000e700000002500 */
[----:B------:R-:W3:Y:S08]  /*00b0*/  LDC.64 R2, c[0x0][0x390] ;  /* 0x0000e400ff027b82 */ /* 0x000ef00000000a00 */
[----:B------:R-:W4:Y:S01]  /*00c0*/  LDC R9, c[0x0][0x384] ;  /* 0x0000e100ff097b82 */ /* 0x000f220000000800 */
[----:B0-----:R-:W-:Y:S01]  /*00d0*/  IMAD R7, R7, UR4, R0 ;  /* 0x0000000407077c24 */ /* 0x001fe2000f8e0200 */
[----:B------:R-:W0:Y:S04]  /*00e0*/  LDCU.64 UR4, c[0x0][0x358] ;  /* 0x00006b00ff0477ac */ /* 0x000e280008000a00 */
[----:B------:R-:W-:Y:S01]  /*00f0*/  I2FP.F32.U32 R0, R7 ;  /* 0x0000000700007245 */ /* 0x000fe20000201000 */
[----:B-1----:R-:W-:-:S05]  /*0100*/  IMAD R5, R5, UR6, R4 ;  /* 0x0000000605057c24 */ /* 0x002fca000f8e0204 */
[----:B------:R-:W-:Y:S01]  /*0110*/  SHF.L.U32 R5, R5, 0x2, RZ ;  /* 0x0000000205057819 */ /* 0x000fe200000006ff */
[----:B---3--:R-:W-:-:S04]  /*0120*/  IMAD.WIDE.U32 R2, R7, UR10, R2 ;  /* 0x0000000a07027c25 */ /* 0x008fc8000f8e0002 */
[----:B------:R-:W-:Y:S02]  /*0130*/  IMAD R3, R7, UR11, R3 ;  /* 0x0000000b07037c24 */ /* 0x000fe4000f8e0203 */
[----:B----4-:R-:W-:Y:S01]  /*0140*/  FFMA R0, R0, UR7, R9 ;  /* 0x0000000700007c23 */ /* 0x010fe20008000009 */
[----:B0-----:R-:W-:Y:S06]  /*0150*/  BRA.U !UP0, `(.L_x_0) ;  /* 0x0000000508c87547 */ /* 0x001fec000b800000 */
[----:B------:R-:W0:Y:S01]  /*0160*/  LDC R7, c[0x0][0x380] ;  /* 0x0000e000ff077b82 */ /* 0x000e220000000800 */
[----:B------:R-:W0:Y:S01]  /*0170*/  LDCU UR6, c[0x0][0x388] ;  /* 0x00007100ff0677ac */ /* 0x000e220008000800 */
[----:B------:R-:W-:Y:S01]  /*0180*/  I2FP.F32.S32 R4, R5 ;  /* 0x0000000500047245 */ /* 0x000fe20000201400 */
[----:B------:R-:W-:Y:S01]  /*0190*/  BSSY.RECONVERGENT B0, `(.L_x_1) ;  /* 0x000001d000007945 */ /* 0x000fe20003800200 */
[----:B------:R-:W-:-:S03]  /*01a0*/  HFMA2 R9, -RZ, RZ, 0, 0 ;  /* 0x00000000ff097431 */ /* 0x000fc600000001ff */
[----:B0-----:R-:W-:Y:S01]  /*01b0*/  FFMA R4, R4, UR6, R7 ;  /* 0x0000000604047c23 */ /* 0x001fe20008000007 */
[----:B------:R-:W-:-:S03]  /*01c0*/  FMUL R7, R0, R0 ;  /* 0x0000000000077220 */ /* 0x000fc60000400000 */
[----:B------:R-:W-:-:S04]  /*01d0*/  FMUL R6, R4, R4 ;  /* 0x0000000404067220 */ /* 0x000fc80000400000 */
[----:B------:R-:W-:-:S05]  /*01e0*/  FADD R8, R6, R7 ;  /* 0x0000000706087221 */ /* 0x000fca0000000000 */
[----:B------:R-:W-:-:S13]  /*01f0*/  FSETP.GT.AND P0, PT, R8, 4, PT ;  /* 0x408000000800780b */ /* 0x000fda0003f04000 */
[----:B------:R-:W-:Y:S05]  /*0200*/  @P0 BRA `(.L_x_2) ;  /* 0x0000000000540947 */ /* 0x000fea0003800000 */
[----:B------:R-:W-:Y:S01]  /*0210*/  MOV R9, R6 ;  /* 0x0000000600097202 */ /* 0x000fe20000000f00 */
[----:B------:R-:W0:Y:S01]  /*0220*/  LDCU UR7, c[0x0][0x3a4] ;  /* 0x00007480ff0777ac */ /* 0x000e220008000800 */
[----:B------:R-:W-:Y:S02]  /*0230*/  MOV R10, R7 ;  /* 0x00000007000a7202 */ /* 0x000fe40000000f00 */
[----:B------:R-:W-:Y:S01]  /*0240*/  MOV R6, RZ ;  /* 0x000000ff00067202 */ /* 0x000fe20000000f00 */
[----:B------:R-:W1:Y:S01]  /*0250*/  LDCU UR6, c[0x0][0x3a4] ;  /* 0x00007480ff0677ac */ /* 0x000e620008000800 */
[----:B------:R-:W-:Y:S02]  /*0260*/  MOV R7, R0 ;  /* 0x0000000000077202 */ /* 0x000fe40000000f00 */
[----:B------:R-:W-:-:S07]  /*0270*/  MOV R8, R4 ;  /* 0x0000000400087202 */ /* 0x000fce0000000f00 */
.L_x_3:
[----:B------:R-:W-:Y:S01]  /*0280*/  IADD3 R6, PT, PT, R6, 0x1, RZ ;  /* 0x0000000106067810 */ /* 0x000fe20007ffe0ff */
[----:B------:R-:W-:Y:S01]  /*0290*/  FADD R13, R8, R8 ;  /* 0x00000008080d7221 */ /* 0x000fe20000000000 */
[----:B------:R-:W-:Y:S01]  /*02a0*/  FADD R11, -R10, R9 ;  /* 0x000000090a0b7221 */ /* 0x000fe20000000100 */
[----:B-1----:R-:W-:Y:S02]  /*02b0*/  MOV R9, UR6 ;  /* 0x0000000600097c02 */ /* 0x002fe40008000f00 */
[----:B0-----:R-:W-:Y:S01]  /*02c0*/  ISETP.NE.AND P0, PT, R6, UR7, PT ;  /* 0x0000000706007c0c */ /* 0x001fe2000bf05270 */
[----:B------:R-:W-:-:S12]  /*02d0*/  FFMA R7, R13, R7, R0 ;  /* 0x000000070d077223 */ /* 0x000fd80000000000 */
[----:B------:R-:W-:Y:S05]  /*02e0*/  @!P0 BRA `(.L_x_2) ;  /* 0x00000000001c8947 */ /* 0x000fea0003800000 */
[----:B------:R-:W-:Y:S01]  /*02f0*/  FADD R8, R4, R11 ;  /* 0x0000000b04087221 */ /* 0x000fe20000000000 */
[----:B------:R-:W-:-:S03]  /*0300*/  FMUL R10, R7, R7 ;  /* 0x00000007070a7220 */ /* 0x000fc60000400000 */
[----:B------:R-:W-:-:S04]  /*0310*/  FMUL R9, R8, R8 ;  /* 0x0000000808097220 */ /* 0x000fc80000400000 */
[----:B------:R-:W-:-:S05]  /*0320*/  FADD R11, R9, R10 ;  /* 0x0000000a090b7221 */ /* 0x000fca0000000000 */
[----:B------:R-:W-:-:S13]  /*0330*/  FSETP.GT.AND P0, PT, R11, 4, PT ;  /* 0x408000000b00780b */ /* 0x000fda0003f04000 */
[----:B------:R-:W-:Y:S05]  /*0340*/  @!P0 BRA `(.L_x_3) ;  /* 0xfffffffc00cc8947 */ /* 0x000fea000383ffff */
[----:B------:R-:W-:-:S07]  /*0350*/  MOV R9, R6 ;  /* 0x0000000600097202 */ /* 0x000fce0000000f00 */
.L_x_2:
[----:B------:R-:W-:Y:S05]  /*0360*/  BSYNC.RECONVERGENT B0 ;  /* 0x0000000000007941 */ /* 0x000fea0003800200 */
.L_x_1:
[----:B------:R-:W0:Y:S01]  /*0370*/  LDC R7, c[0x0][0x380] ;  /* 0x0000e000ff077b82 */ /* 0x000e220000000800 */
[C---:B------:R-:W-:Y:S01]  /*0380*/  IMAD.WIDE R2, R5.reuse, 0x4, R2 ;  /* 0x0000000405027825 */ /* 0x040fe200078e0202 */
[----:B------:R-:W0:Y:S01]  /*0390*/  LDCU UR6, c[0x0][0x388] ;  /* 0x00007100ff0677ac */ /* 0x000e220008000800 */
[----:B------:R-:W-:Y:S02]  /*03a0*/  IADD3 R4, PT, PT, R5, 0x1, RZ ;  /* 0x0000000105047810 */ /* 0x000fe40007ffe0ff */
[----:B------:R-:W-:Y:S01]  /*03b0*/  HFMA2 R6, -RZ, RZ, 0, 0 ;  /* 0x00000000ff067431 */ /* 0x000fe200000001ff */
[----:B------:R-:W-:Y:S01]  /*03c0*/  BSSY.RECONVERGENT B0, `(.L_x_4) ;  /* 0x0000015000007945 */ /* 0x000fe20003800200 */
[----:B------:R1:W-:Y:S01]  /*03d0*/  STG.E desc[UR4][R2.64], R9 ;  /* 0x0000000902007986 */ /* 0x0003e2000c101904 */
[----:B------:R-:W-:Y:S01]  /*03e0*/  I2FP.F32.S32 R4, R4 ;  /* 0x0000000400047245 */ /* 0x000fe20000201400 */
[----:B------:R-:W2:Y:S01]  /*03f0*/  LDCU UR8, c[0x0][0x3a4] ;  /* 0x00007480ff0877ac */ /* 0x000ea20008000800 */
[----:B------:R-:W3:Y:S03]  /*0400*/  LDCU UR7, c[0x0][0x3a4] ;  /* 0x00007480ff0777ac */ /* 0x000ee60008000800 */
[----:B0-----:R-:W-:Y:S01]  /*0410*/  FFMA R4, R4, UR6, R7 ;  /* 0x0000000604047c23 */ /* 0x001fe20008000007 */
[----:B------:R-:W-:-:S04]  /*0420*/  MOV R7, R0 ;  /* 0x0000000000077202 */ /* 0x000fc80000000f00 */
[----:B-123--:R-:W-:-:S07]  /*0430*/  MOV R8, R4 ;  /* 0x0000000400087202 */ /* 0x00efce0000000f00 */
.L_x_6:
[----:B------:R-:W-:Y:S01]  /*0440*/  FMUL R9, R8, R8 ;  /* 0x0000000808097220 */ /* 0x000fe20000400000 */
[----:B------:R-:W-:-:S04]  /*0450*/  FMUL R10, R7, R7 ;  /* 0x00000007070a7220 */ /* 0x000fc80000400000 */
[----:B------:R-:W-:-:S05]  /*0460*/  FADD R11, R9, R10 ;  /* 0x0000000a090b7221 */ /* 0x000fca0000000000 */
[----:B------:R-:W-:-:S13]  /*0470*/  FSETP.GT.AND P0, PT, R11, 4, PT ;  /* 0x408000000b00780b */ /* 0x000fda0003f04000 */
[----:B------:R-:W-:Y:S05]  /*0480*/  @P0 BRA `(.L_x_5) ;  /* 0x0000000000200947 */ /* 0x000fea0003800000 */
[----:B------:R-:W-:Y:S01]  /*0490*/  IADD3 R6, PT, PT, R6, 0x1, RZ ;  /* 0x0000000106067810 */ /* 0x000fe20007ffe0ff */
[----:B------:R-:W-:Y:S01]  /*04a0*/  FADD R11, R8, R8 ;  /* 0x00000008080b7221 */ /* 0x000fe20000000000 */
[----:B------:R-:W-:Y:S02]  /*04b0*/  FADD R9, R9, -R10 ;  /* 0x8000000a09097221 */ /* 0x000fe40000000000 */
[----:B------:R-:W-:Y:S01]  /*04c0*/  ISETP.NE.AND P0, PT, R6, UR7, PT ;  /* 0x0000000706007c0c */ /* 0x000fe2000bf05270 */
[----:B------:R-:W-:Y:S01]  /*04d0*/  FFMA R7, R11, R7, R0 ;  /* 0x000000070b077223 */ /* 0x000fe20000000000 */
[----:B------:R-:W-:-:S11]  /*04e0*/  FADD R8, R4, R9 ;  /* 0x0000000904087221 */ /* 0x000fd60000000000 */
[----:B------:R-:W-:Y:S05]  /*04f0*/  @P0 BRA `(.L_x_6) ;  /* 0xfffffffc00d00947 */ /* 0x000fea000383ffff */
[----:B------:R-:W-:-:S07]  /*0500*/  MOV R6, UR8 ;  /* 0x0000000800067c02 */ /* 0x000fce0008000f00 */
.L_x_5:
[----:B------:R-:W-:Y:S05]  /*0510*/  BSYNC.RECONVERGENT B0 ;  /* 0x0000000000007941 */ /* 0x000fea0003800200 */
.L_x_4:
[----:B------:R-:W0:Y:S01]  /*0520*/  LDC R7, c[0x0][0x380] ;  /* 0x0000e000ff077b82 */ /* 0x000e220000000800 */
[----:B------:R-:W0:Y:S01]  /*0530*/  LDCU UR6, c[0x0][0x388] ;  /* 0x00007100ff0677ac */ /* 0x000e220008000800 */
[----:B------:R1:W-:Y:S01]  /*0540*/  STG.E desc[UR4][R2.64+0x4], R6 ;  /* 0x0000040602007986 */ /* 0x0003e2000c101904 */
[----:B------:R-:W-:Y:S01]  /*0550*/  IADD3 R4, PT, PT, R5, 0x2, RZ ;  /* 0x0000000205047810 */ /* 0x000fe20007ffe0ff */
[----:B------:R-:W-:Y:S01]  /*0560*/  BSSY.RECONVERGENT B0, `(.L_x_7) ;  /* 0x0000015000007945 */ /* 0x000fe20003800200 */
[----:B------:R-:W-:Y:S01]  /*0570*/  MOV R9, R0 ;  /* 0x0000000000097202 */ /* 0x000fe20000000f00 */
[----:B------:R-:W2:Y:S01]  /*0580*/  LDCU UR8, c[0x0][0x3a4] ;  /* 0x00007480ff0877ac */ /* 0x000ea20008000800 */
[----:B------:R-:W-:Y:S01]  /*0590*/  I2FP.F32.S32 R4, R4 ;  /* 0x0000000400047245 */ /* 0x000fe20000201400 */
[----:B------:R-:W3:Y:S04]  /*05a0*/  LDCU UR7, c[0x0][0x3a4] ;  /* 0x00007480ff0777ac */ /* 0x000ee80008000800 */
[----:B0-----:R-:W-:Y:S01]  /*05b0*/  FFMA R4, R4, UR6, R7 ;  /* 0x0000000604047c23 */ /* 0x001fe20008000007 */
[----:B------:R-:W-:-:S04]  /*05c0*/  HFMA2 R7, -RZ, RZ, 0, 0 ;  /* 0x00000000ff077431 */ /* 0x000fc800000001ff */
[----:B-123--:R-:W-:-:S07]  /*05d0*/  MOV R8, R4 ;  /* 0x0000000400087202 */ /* 0x00efce0000000f00 */
.L_x_9:
        /* <DEDUP_REMOVED lines=13> */
.L_x_8:
[----:B------:R-:W-:Y:S05]  /*06b0*/  BSYNC.RECONVERGENT B0 ;  /* 0x0000000000007941 */ /* 0x000fea0003800200 */
.L_x_7:
        /* <DEDUP_REMOVED lines=12> */
.L_x_12:
        /* <DEDUP_REMOVED lines=13> */
.L_x_11:
[----:B------:R-:W-:Y:S05]  /*0850*/  BSYNC.RECONVERGENT B0 ;  /* 0x0000000000007941 */ /* 0x000fea0003800200 */
.L_x_10:
[----:B------:R-:W-:Y:S01]  /*0860*/  STG.E desc[UR4][R2.64+0xc], R4 ;  /* 0x00000c0402007986 */ /* 0x000fe2000c101904 */
[----:B------:R-:W-:Y:S05]  /*0870*/  EXIT ;  /* 0x000000000000794d */ /* 0x000fea0003800000 */
.L_x_0:
[----:B------:R-:W-:-:S05]  /*0880*/  IMAD.WIDE R2, R5, 0x4, R2 ;  /* 0x0000000405027825 */ /* 0x000fca00078e0202 */
[----:B------:R-:W-:Y:S04]  /*0890*/  STG.E desc[UR4][R2.64], RZ ;  /* 0x000000ff02007986 */ /* 0x000fe8000c101904 */
[----:B------:R-:W-:Y:S04]  /*08a0*/  STG.E desc[UR4][R2.64+0x4], RZ ;  /* 0x000004ff02007986 */ /* 0x000fe8000c101904 */
[----:B------:R-:W-:Y:S04]  /*08b0*/  STG.E desc[UR4][R2.64+0x8], RZ ;  /* 0x000008ff02007986 */ /* 0x000fe8000c101904 */
[----:B------:R-:W-:Y:S01]  /*08c0*/  STG.E desc[UR4][R2.64+0xc], RZ ;  /* 0x00000cff02007986 */ /* 0x000fe2000c101904 */
[----:B------:R-:W-:Y:S05]  /*08d0*/  EXIT ;  /* 0x000000000000794d */ /* 0x000fea0003800000 */
.L_x_13:
[----:B------:R-:W-:-:S00]  /*08e0*/  BRA `(.L_x_13) ;  /* 0xfffffffc00fc7947 */ /* 0x000fc0000383ffff */
[----:B------:R-:W-:-:S00]  /*08f0*/  NOP ;  /* 0x0000000000007918 */ /* 0x000fc00000000000 */
        /* <DEDUP_REMOVED lines=8> */
.L_x_14:


//--------------------- .nv.shared.reserved.0     --------------------------
	.section	.nv.shared.reserved.0,"aw",@nobits
	.weak		__nv_reservedSMEM_offset_0_alias
	.size		__nv_reservedSMEM_offset_0_alias, 0, 64
	.other		__nv_reservedSMEM_offset_0_alias,@"STO_CUDA_RESERVED_SHARED STV_DEFAULT"
__nv_reservedSMEM_offset_0_alias:
	.zero		0
	.zero		64


//--------------------- .nv.constant0._Z12mandelKernelffffPimii --------------------------
	.section	.nv.constant0._Z12mandelKernelffffPimii,"a",@progbits
	.sectionflags	@""
	.align	4
.nv.constant0._Z12mandelKernelffffPimii:
	.zero		936


//--------------------- SYMBOLS --------------------------

	.type		.nv.reservedSmem.offset0,@object
	.size		.nv.reservedSmem.offset0,0x4
